//
// Generated by NVIDIA NVVM Compiler
//
// Compiler Build ID: CL-36424714
// Cuda compilation tools, release 13.0, V13.0.88
// Based on NVVM 20.0.0
//

.version 9.0
.target sm_100
.address_size 64

	// .globl	_Z29compute_stacey_elastic_kernelPKfPfiiPKiS3_S3_S3_S3_S3_S3_S0_S0_S0_S3_S0_S0_iS1_

.visible .entry _Z29compute_stacey_elastic_kernelPKfPfiiPKiS3_S3_S3_S3_S3_S3_S0_S0_S0_S3_S0_S0_iS1_(
	.param .u64 .ptr .align 1 _Z29compute_stacey_elastic_kernelPKfPfiiPKiS3_S3_S3_S3_S3_S3_S0_S0_S0_S3_S0_S0_iS1__param_0,
	.param .u64 .ptr .align 1 _Z29compute_stacey_elastic_kernelPKfPfiiPKiS3_S3_S3_S3_S3_S3_S0_S0_S0_S3_S0_S0_iS1__param_1,
	.param .u32 _Z29compute_stacey_elastic_kernelPKfPfiiPKiS3_S3_S3_S3_S3_S3_S0_S0_S0_S3_S0_S0_iS1__param_2,
	.param .u32 _Z29compute_stacey_elastic_kernelPKfPfiiPKiS3_S3_S3_S3_S3_S3_S0_S0_S0_S3_S0_S0_iS1__param_3,
	.param .u64 .ptr .align 1 _Z29compute_stacey_elastic_kernelPKfPfiiPKiS3_S3_S3_S3_S3_S3_S0_S0_S0_S3_S0_S0_iS1__param_4,
	.param .u64 .ptr .align 1 _Z29compute_stacey_elastic_kernelPKfPfiiPKiS3_S3_S3_S3_S3_S3_S0_S0_S0_S3_S0_S0_iS1__param_5,
	.param .u64 .ptr .align 1 _Z29compute_stacey_elastic_kernelPKfPfiiPKiS3_S3_S3_S3_S3_S3_S0_S0_S0_S3_S0_S0_iS1__param_6,
	.param .u64 .ptr .align 1 _Z29compute_stacey_elastic_kernelPKfPfiiPKiS3_S3_S3_S3_S3_S3_S0_S0_S0_S3_S0_S0_iS1__param_7,
	.param .u64 .ptr .align 1 _Z29compute_stacey_elastic_kernelPKfPfiiPKiS3_S3_S3_S3_S3_S3_S0_S0_S0_S3_S0_S0_iS1__param_8,
	.param .u64 .ptr .align 1 _Z29compute_stacey_elastic_kernelPKfPfiiPKiS3_S3_S3_S3_S3_S3_S0_S0_S0_S3_S0_S0_iS1__param_9,
	.param .u64 .ptr .align 1 _Z29compute_stacey_elastic_kernelPKfPfiiPKiS3_S3_S3_S3_S3_S3_S0_S0_S0_S3_S0_S0_iS1__param_10,
	.param .u64 .ptr .align 1 _Z29compute_stacey_elastic_kernelPKfPfiiPKiS3_S3_S3_S3_S3_S3_S0_S0_S0_S3_S0_S0_iS1__param_11,
	.param .u64 .ptr .align 1 _Z29compute_stacey_elastic_kernelPKfPfiiPKiS3_S3_S3_S3_S3_S3_S0_S0_S0_S3_S0_S0_iS1__param_12,
	.param .u64 .ptr .align 1 _Z29compute_stacey_elastic_kernelPKfPfiiPKiS3_S3_S3_S3_S3_S3_S0_S0_S0_S3_S0_S0_iS1__param_13,
	.param .u64 .ptr .align 1 _Z29compute_stacey_elastic_kernelPKfPfiiPKiS3_S3_S3_S3_S3_S3_S0_S0_S0_S3_S0_S0_iS1__param_14,
	.param .u64 .ptr .align 1 _Z29compute_stacey_elastic_kernelPKfPfiiPKiS3_S3_S3_S3_S3_S3_S0_S0_S0_S3_S0_S0_iS1__param_15,
	.param .u64 .ptr .align 1 _Z29compute_stacey_elastic_kernelPKfPfiiPKiS3_S3_S3_S3_S3_S3_S0_S0_S0_S3_S0_S0_iS1__param_16,
	.param .u32 _Z29compute_stacey_elastic_kernelPKfPfiiPKiS3_S3_S3_S3_S3_S3_S0_S0_S0_S3_S0_S0_iS1__param_17,
	.param .u64 .ptr .align 1 _Z29compute_stacey_elastic_kernelPKfPfiiPKiS3_S3_S3_S3_S3_S3_S0_S0_S0_S3_S0_S0_iS1__param_18
)
{
	.reg .pred 	%p<40>;
	.reg .b16 	%rs<16>;
	.reg .b32 	%r<71>;
	.reg .b32 	%f<47>;
	.reg .b64 	%rd<80>;

	ld.param.u64 	%rd8, [_Z29compute_stacey_elastic_kernelPKfPfiiPKiS3_S3_S3_S3_S3_S3_S0_S0_S0_S3_S0_S0_iS1__param_1];
	ld.param.u32 	%r29, [_Z29compute_stacey_elastic_kernelPKfPfiiPKiS3_S3_S3_S3_S3_S3_S0_S0_S0_S3_S0_S0_iS1__param_2];
	ld.param.u32 	%r32, [_Z29compute_stacey_elastic_kernelPKfPfiiPKiS3_S3_S3_S3_S3_S3_S0_S0_S0_S3_S0_S0_iS1__param_3];
	ld.param.u64 	%rd9, [_Z29compute_stacey_elastic_kernelPKfPfiiPKiS3_S3_S3_S3_S3_S3_S0_S0_S0_S3_S0_S0_iS1__param_4];
	ld.param.u64 	%rd17, [_Z29compute_stacey_elastic_kernelPKfPfiiPKiS3_S3_S3_S3_S3_S3_S0_S0_S0_S3_S0_S0_iS1__param_5];
	ld.param.u64 	%rd18, [_Z29compute_stacey_elastic_kernelPKfPfiiPKiS3_S3_S3_S3_S3_S3_S0_S0_S0_S3_S0_S0_iS1__param_6];
	ld.param.u64 	%rd19, [_Z29compute_stacey_elastic_kernelPKfPfiiPKiS3_S3_S3_S3_S3_S3_S0_S0_S0_S3_S0_S0_iS1__param_7];
	ld.param.u64 	%rd10, [_Z29compute_stacey_elastic_kernelPKfPfiiPKiS3_S3_S3_S3_S3_S3_S0_S0_S0_S3_S0_S0_iS1__param_8];
	ld.param.u64 	%rd20, [_Z29compute_stacey_elastic_kernelPKfPfiiPKiS3_S3_S3_S3_S3_S3_S0_S0_S0_S3_S0_S0_iS1__param_9];
	ld.param.u64 	%rd21, [_Z29compute_stacey_elastic_kernelPKfPfiiPKiS3_S3_S3_S3_S3_S3_S0_S0_S0_S3_S0_S0_iS1__param_10];
	ld.param.u64 	%rd12, [_Z29compute_stacey_elastic_kernelPKfPfiiPKiS3_S3_S3_S3_S3_S3_S0_S0_S0_S3_S0_S0_iS1__param_12];
	ld.param.u64 	%rd22, [_Z29compute_stacey_elastic_kernelPKfPfiiPKiS3_S3_S3_S3_S3_S3_S0_S0_S0_S3_S0_S0_iS1__param_13];
	ld.param.u64 	%rd13, [_Z29compute_stacey_elastic_kernelPKfPfiiPKiS3_S3_S3_S3_S3_S3_S0_S0_S0_S3_S0_S0_iS1__param_14];
	ld.param.u64 	%rd14, [_Z29compute_stacey_elastic_kernelPKfPfiiPKiS3_S3_S3_S3_S3_S3_S0_S0_S0_S3_S0_S0_iS1__param_15];
	ld.param.u64 	%rd15, [_Z29compute_stacey_elastic_kernelPKfPfiiPKiS3_S3_S3_S3_S3_S3_S0_S0_S0_S3_S0_S0_iS1__param_16];
	ld.param.u32 	%r30, [_Z29compute_stacey_elastic_kernelPKfPfiiPKiS3_S3_S3_S3_S3_S3_S0_S0_S0_S3_S0_S0_iS1__param_17];
	ld.param.u64 	%rd16, [_Z29compute_stacey_elastic_kernelPKfPfiiPKiS3_S3_S3_S3_S3_S3_S0_S0_S0_S3_S0_S0_iS1__param_18];
	cvta.to.global.u64 	%rd1, %rd19;
	cvta.to.global.u64 	%rd2, %rd17;
	cvta.to.global.u64 	%rd3, %rd22;
	cvta.to.global.u64 	%rd4, %rd21;
	cvta.to.global.u64 	%rd5, %rd20;
	cvta.to.global.u64 	%rd6, %rd18;
	mov.u32 	%r1, %tid.x;
	mov.u32 	%r33, %ctaid.x;
	mov.u32 	%r34, %ctaid.y;
	mov.u32 	%r35, %nctaid.x;
	mad.lo.s32 	%r2, %r34, %r35, %r33;
	setp.ge.s32 	%p1, %r2, %r32;
	@%p1 bra 	$L__BB0_26;
	cvta.to.global.u64 	%rd23, %rd9;
	mul.wide.s32 	%rd24, %r2, 4;
	add.s64 	%rd25, %rd23, %rd24;
	ld.global.u32 	%r37, [%rd25];
	add.s32 	%r70, %r37, -1;
	setp.gt.s32 	%p2, %r29, 1;
	@%p2 bra 	$L__BB0_9;
	setp.eq.s32 	%p5, %r29, 0;
	@%p5 bra 	$L__BB0_16;
	setp.eq.s32 	%p6, %r29, 1;
	@%p6 bra 	$L__BB0_4;
	bra.uni 	$L__BB0_26;
$L__BB0_4:
	shl.b32 	%r9, %r2, 1;
	mul.wide.s32 	%rd42, %r9, 4;
	add.s64 	%rd43, %rd2, %rd42;
	ld.global.u32 	%r10, [%rd43+4];
	setp.eq.s32 	%p23, %r10, 0;
	@%p23 bra 	$L__BB0_28;
	add.s64 	%rd45, %rd1, %rd42;
	ld.global.u32 	%r11, [%rd45+4];
	setp.eq.s32 	%p24, %r11, 0;
	@%p24 bra 	$L__BB0_28;
	cvt.u16.u32 	%rs9, %r1;
	mul.hi.u16 	%rs10, %rs9, -13107;
	shr.u16 	%rs11, %rs10, 2;
	cvt.u32.u16 	%r69, %rs11;
	mad.lo.s32 	%r68, %r69, -5, %r1;
	add.s32 	%r51, %r10, -1;
	setp.gt.s32 	%p25, %r51, %r69;
	setp.gt.u32 	%p26, %r1, 24;
	or.pred  	%p27, %p25, %p26;
	add.s32 	%r52, %r11, -1;
	setp.lt.s32 	%p28, %r68, %r52;
	or.pred  	%p29, %p27, %p28;
	@%p29 bra 	$L__BB0_28;
	cvta.to.global.u64 	%rd46, %rd10;
	add.s64 	%rd48, %rd46, %rd42;
	ld.global.u32 	%r53, [%rd48+4];
	setp.ge.s32 	%p30, %r68, %r53;
	@%p30 bra 	$L__BB0_28;
	mad.lo.s32 	%r55, %r69, 5, %r68;
	mul.wide.s32 	%rd49, %r55, 4;
	add.s64 	%rd50, %rd3, %rd49;
	ld.global.f32 	%f46, [%rd50];
	mov.b32 	%r67, 4;
	bra.uni 	$L__BB0_26;
$L__BB0_9:
	setp.eq.s32 	%p3, %r29, 2;
	@%p3 bra 	$L__BB0_21;
	setp.eq.s32 	%p4, %r29, 3;
	@%p4 bra 	$L__BB0_11;
	bra.uni 	$L__BB0_26;
$L__BB0_11:
	shl.b32 	%r19, %r2, 1;
	mul.wide.s32 	%rd26, %r19, 4;
	add.s64 	%rd27, %rd6, %rd26;
	ld.global.u32 	%r20, [%rd27+4];
	setp.eq.s32 	%p7, %r20, 0;
	@%p7 bra 	$L__BB0_28;
	add.s64 	%rd29, %rd5, %rd26;
	ld.global.u32 	%r21, [%rd29+4];
	setp.eq.s32 	%p8, %r21, 0;
	@%p8 bra 	$L__BB0_28;
	cvt.u16.u32 	%rs1, %r1;
	mul.hi.u16 	%rs2, %rs1, -13107;
	shr.u16 	%rs3, %rs2, 2;
	cvt.u32.u16 	%r69, %rs3;
	mad.lo.s32 	%r67, %r69, -5, %r1;
	add.s32 	%r39, %r20, -1;
	setp.gt.s32 	%p9, %r39, %r69;
	setp.gt.u32 	%p10, %r1, 24;
	or.pred  	%p11, %p9, %p10;
	add.s32 	%r40, %r21, -1;
	setp.lt.s32 	%p12, %r67, %r40;
	or.pred  	%p13, %p11, %p12;
	@%p13 bra 	$L__BB0_28;
	add.s64 	%rd31, %rd4, %rd26;
	ld.global.u32 	%r41, [%rd31+4];
	setp.ge.s32 	%p14, %r67, %r41;
	@%p14 bra 	$L__BB0_28;
	mad.lo.s32 	%r43, %r69, 5, %r67;
	mul.wide.s32 	%rd32, %r43, 4;
	add.s64 	%rd33, %rd3, %rd32;
	ld.global.f32 	%f46, [%rd33];
	mov.b32 	%r68, 4;
	bra.uni 	$L__BB0_26;
$L__BB0_16:
	shl.b32 	%r4, %r2, 1;
	mul.wide.s32 	%rd51, %r4, 4;
	add.s64 	%rd52, %rd2, %rd51;
	ld.global.u32 	%r5, [%rd52];
	setp.eq.s32 	%p31, %r5, 0;
	@%p31 bra 	$L__BB0_28;
	add.s64 	%rd54, %rd1, %rd51;
	ld.global.u32 	%r6, [%rd54];
	setp.eq.s32 	%p32, %r6, 0;
	@%p32 bra 	$L__BB0_28;
	cvt.u16.u32 	%rs13, %r1;
	mul.hi.u16 	%rs14, %rs13, -13107;
	shr.u16 	%rs15, %rs14, 2;
	cvt.u32.u16 	%r69, %rs15;
	mad.lo.s32 	%r68, %r69, -5, %r1;
	add.s32 	%r57, %r5, -1;
	setp.gt.s32 	%p33, %r57, %r69;
	setp.gt.u32 	%p34, %r1, 24;
	or.pred  	%p35, %p33, %p34;
	@%p35 bra 	$L__BB0_28;
	add.s32 	%r58, %r6, -1;
	setp.lt.s32 	%p36, %r68, %r58;
	setp.gt.s32 	%p37, %r68, 4;
	or.pred  	%p38, %p37, %p36;
	@%p38 bra 	$L__BB0_28;
	mad.lo.s32 	%r60, %r69, 5, %r68;
	mul.wide.s32 	%rd55, %r60, 4;
	add.s64 	%rd56, %rd3, %rd55;
	ld.global.f32 	%f46, [%rd56];
	mov.b32 	%r67, 0;
	bra.uni 	$L__BB0_26;
$L__BB0_21:
	shl.b32 	%r14, %r2, 1;
	mul.wide.s32 	%rd34, %r14, 4;
	add.s64 	%rd35, %rd6, %rd34;
	ld.global.u32 	%r15, [%rd35];
	setp.eq.s32 	%p15, %r15, 0;
	@%p15 bra 	$L__BB0_28;
	add.s64 	%rd37, %rd5, %rd34;
	ld.global.u32 	%r16, [%rd37];
	setp.eq.s32 	%p16, %r16, 0;
	@%p16 bra 	$L__BB0_28;
	cvt.u16.u32 	%rs5, %r1;
	mul.hi.u16 	%rs6, %rs5, -13107;
	shr.u16 	%rs7, %rs6, 2;
	cvt.u32.u16 	%r69, %rs7;
	mad.lo.s32 	%r67, %r69, -5, %r1;
	add.s32 	%r45, %r15, -1;
	setp.gt.s32 	%p17, %r45, %r69;
	setp.gt.u32 	%p18, %r1, 24;
	or.pred  	%p19, %p17, %p18;
	add.s32 	%r46, %r16, -1;
	setp.lt.s32 	%p20, %r67, %r46;
	or.pred  	%p21, %p19, %p20;
	@%p21 bra 	$L__BB0_28;
	add.s64 	%rd39, %rd4, %rd34;
	ld.global.u32 	%r47, [%rd39];
	setp.ge.s32 	%p22, %r67, %r47;
	@%p22 bra 	$L__BB0_28;
	mad.lo.s32 	%r49, %r69, 5, %r67;
	mul.wide.s32 	%rd40, %r49, 4;
	add.s64 	%rd41, %rd3, %rd40;
	ld.global.f32 	%f46, [%rd41];
	mov.b32 	%r68, 0;
$L__BB0_26:
	ld.param.u64 	%rd79, [_Z29compute_stacey_elastic_kernelPKfPfiiPKiS3_S3_S3_S3_S3_S3_S0_S0_S0_S3_S0_S0_iS1__param_11];
	ld.param.u64 	%rd78, [_Z29compute_stacey_elastic_kernelPKfPfiiPKiS3_S3_S3_S3_S3_S3_S0_S0_S0_S3_S0_S0_iS1__param_0];
	mad.lo.s32 	%r61, %r70, 5, %r69;
	mad.lo.s32 	%r62, %r61, 5, %r68;
	mad.lo.s32 	%r63, %r62, 5, %r67;
	cvta.to.global.u64 	%rd57, %rd13;
	mul.wide.s32 	%rd58, %r63, 4;
	add.s64 	%rd59, %rd57, %rd58;
	ld.global.u32 	%r64, [%rd59];
	mad.lo.s32 	%r65, %r64, 3, -3;
	cvta.to.global.u64 	%rd60, %rd78;
	mul.wide.s32 	%rd61, %r65, 4;
	add.s64 	%rd62, %rd60, %rd61;
	ld.global.f32 	%f12, [%rd62];
	ld.global.f32 	%f13, [%rd62+4];
	ld.global.f32 	%f14, [%rd62+8];
	mad.lo.s32 	%r66, %r2, 25, %r1;
	mul.lo.s32 	%r28, %r66, 3;
	cvta.to.global.u64 	%rd63, %rd79;
	mul.wide.s32 	%rd64, %r28, 4;
	add.s64 	%rd65, %rd63, %rd64;
	ld.global.f32 	%f15, [%rd65];
	ld.global.f32 	%f16, [%rd65+4];
	ld.global.f32 	%f17, [%rd65+8];
	mul.f32 	%f18, %f13, %f16;
	fma.rn.f32 	%f19, %f12, %f15, %f18;
	fma.rn.f32 	%f20, %f14, %f17, %f19;
	cvta.to.global.u64 	%rd66, %rd14;
	add.s64 	%rd67, %rd66, %rd58;
	ld.global.f32 	%f21, [%rd67];
	cvta.to.global.u64 	%rd68, %rd15;
	add.s64 	%rd69, %rd68, %rd58;
	ld.global.f32 	%f22, [%rd69];
	mul.f32 	%f23, %f21, %f20;
	mul.f32 	%f24, %f15, %f20;
	sub.f32 	%f25, %f12, %f24;
	mul.f32 	%f26, %f22, %f25;
	fma.rn.f32 	%f6, %f15, %f23, %f26;
	mul.f32 	%f27, %f16, %f20;
	sub.f32 	%f28, %f13, %f27;
	mul.f32 	%f29, %f22, %f28;
	fma.rn.f32 	%f7, %f16, %f23, %f29;
	mul.f32 	%f30, %f17, %f20;
	sub.f32 	%f31, %f14, %f30;
	mul.f32 	%f32, %f22, %f31;
	fma.rn.f32 	%f8, %f17, %f23, %f32;
	cvta.to.global.u64 	%rd70, %rd12;
	mul.wide.s32 	%rd71, %r66, 4;
	add.s64 	%rd72, %rd70, %rd71;
	ld.global.f32 	%f33, [%rd72];
	mul.f32 	%f9, %f46, %f33;
	cvta.to.global.u64 	%rd73, %rd8;
	add.s64 	%rd74, %rd73, %rd61;
	neg.f32 	%f34, %f6;
	mul.f32 	%f35, %f9, %f34;
	atom.global.add.f32 	%f36, [%rd74], %f35;
	neg.f32 	%f37, %f7;
	mul.f32 	%f38, %f9, %f37;
	atom.global.add.f32 	%f39, [%rd74+4], %f38;
	neg.f32 	%f40, %f8;
	mul.f32 	%f41, %f9, %f40;
	atom.global.add.f32 	%f42, [%rd74+8], %f41;
	setp.eq.s32 	%p39, %r30, 0;
	@%p39 bra 	$L__BB0_28;
	mul.f32 	%f43, %f9, %f6;
	cvta.to.global.u64 	%rd75, %rd16;
	add.s64 	%rd77, %rd75, %rd64;
	st.global.f32 	[%rd77], %f43;
	mul.f32 	%f44, %f9, %f7;
	st.global.f32 	[%rd77+4], %f44;
	mul.f32 	%f45, %f9, %f8;
	st.global.f32 	[%rd77+8], %f45;
$L__BB0_28:
	ret;

}


// ===== COMPILED SASS (sm_100) =====

	.target	sm_100

	.elftype	@"ET_EXEC"


//--------------------- .note.nv.tkinfo           --------------------------
	.section	.note.nv.tkinfo,"",@"SHT_NOTE"
	.sectionflags	@"SHF_NOTE_NV_TKINFO"
	.tkinfo
        /*0018*/ 	.word	0x00000002
        /*0030*/ 	.string	""
        /*0030*/ 	.string	"ptxas"
        /*0030*/ 	.string	"Cuda compilation tools, release 13.0, V13.0.88"
        /*0030*/ 	.string	"Build cuda_13.0.r13.0/compiler.36424714_0"
        /*0030*/ 	.string	"-arch sm_100 -m 64 "



//--------------------- .note.nv.cuinfo           --------------------------
	.section	.note.nv.cuinfo,"",@"SHT_NOTE"
	.sectionflags	@"SHF_NOTE_NV_CUINFO"
        /*0018*/ 	.short	0x0002
        /*001a*/ 	.short	0x0064
        /*001c*/ 	.short	0x0082
	.zero		2


//--------------------- .nv.info                  --------------------------
	.section	.nv.info,"",@"SHT_CUDA_INFO"
	.align	4


	//----- nvinfo : EIATTR_REGCOUNT
	.align		4
        /*0000*/ 	.byte	0x04, 0x2f
        /*0002*/ 	.short	(.L_1 - .L_0)
	.align		4
.L_0:
        /*0004*/ 	.word	index@(_Z29compute_stacey_elastic_kernelPKfPfiiPKiS3_S3_S3_S3_S3_S3_S0_S0_S0_S3_S0_S0_iS1_)
        /*0008*/ 	.word	0x0000001c


	//----- nvinfo : EIATTR_FRAME_SIZE
	.align		4
.L_1:
        /*000c*/ 	.byte	0x04, 0x11
        /*000e*/ 	.short	(.L_3 - .L_2)
	.align		4
.L_2:
        /*0010*/ 	.word	index@(_Z29compute_stacey_elastic_kernelPKfPfiiPKiS3_S3_S3_S3_S3_S3_S0_S0_S0_S3_S0_S0_iS1_)
        /*0014*/ 	.word	0x00000000


	//----- nvinfo : EIATTR_MIN_STACK_SIZE
	.align		4
.L_3:
        /*0018*/ 	.byte	0x04, 0x12
        /*001a*/ 	.short	(.L_5 - .L_4)
	.align		4
.L_4:
        /*001c*/ 	.word	index@(_Z29compute_stacey_elastic_kernelPKfPfiiPKiS3_S3_S3_S3_S3_S3_S0_S0_S0_S3_S0_S0_iS1_)
        /*0020*/ 	.word	0x00000000
.L_5:


//--------------------- .nv.compat                --------------------------
	.section	.nv.compat,"",@"SHT_CUDA_COMPAT_INFO"
	.align	4
        /*0000*/ 	.byte	0x02, 0x09, 0x00, 0x00, 0x02, 0x02, 0x01, 0x00, 0x02, 0x05, 0x05, 0x00, 0x03, 0x07, 0x01, 0x01
        /*0010*/ 	.byte	0x02, 0x03, 0x00, 0x00, 0x02, 0x06, 0x01, 0x00, 0x04, 0x0b, 0x08, 0x00, 0x09, 0x00, 0x00, 0x00
        /*0020*/ 	.byte	0x00, 0x00, 0x00, 0x00


//--------------------- .nv.info._Z29compute_stacey_elastic_kernelPKfPfiiPKiS3_S3_S3_S3_S3_S3_S0_S0_S0_S3_S0_S0_iS1_ --------------------------
	.section	.nv.info._Z29compute_stacey_elastic_kernelPKfPfiiPKiS3_S3_S3_S3_S3_S3_S0_S0_S0_S3_S0_S0_iS1_,"",@"SHT_CUDA_INFO"
	.sectionflags	@""
	.align	4


	//----- nvinfo : EIATTR_CUDA_API_VERSION
	.align		4
        /*0000*/ 	.byte	0x04, 0x37
        /*0002*/ 	.short	(.L_7 - .L_6)
.L_6:
        /*0004*/ 	.word	0x00000082


	//----- nvinfo : EIATTR_KPARAM_INFO
	.align		4
.L_7:
        /*0008*/ 	.byte	0x04, 0x17
        /*000a*/ 	.short	(.L_9 - .L_8)
.L_8:
        /*000c*/ 	.word	0x00000000
        /*0010*/ 	.short	0x0012
        /*0012*/ 	.short	0x0088
        /*0014*/ 	.byte	0x00, 0xf5, 0x21, 0x00


	//----- nvinfo : EIATTR_KPARAM_INFO
	.align		4
.L_9:
        /*0018*/ 	.byte	0x04, 0x17
        /*001a*/ 	.short	(.L_11 - .L_10)
.L_10:
        /*001c*/ 	.word	0x00000000
        /*0020*/ 	.short	0x0011
        /*0022*/ 	.short	0x0080
        /*0024*/ 	.byte	0x00, 0xf0, 0x11, 0x00


	//----- nvinfo : EIATTR_KPARAM_INFO
	.align		4
.L_11:
        /*0028*/ 	.byte	0x04, 0x17
        /*002a*/ 	.short	(.L_13 - .L_12)
.L_12:
        /*002c*/ 	.word	0x00000000
        /*0030*/ 	.short	0x0010
        /*0032*/ 	.short	0x0078
        /*0034*/ 	.byte	0x00, 0xf5, 0x21, 0x00


	//----- nvinfo : EIATTR_KPARAM_INFO
	.align		4
.L_13:
        /*0038*/ 	.byte	0x04, 0x17
        /*003a*/ 	.short	(.L_15 - .L_14)
.L_14:
        /*003c*/ 	.word	0x00000000
        /*0040*/ 	.short	0x000f
        /*0042*/ 	.short	0x0070
        /*0044*/ 	.byte	0x00, 0xf5, 0x21, 0x00


	//----- nvinfo : EIATTR_KPARAM_INFO
	.align		4
.L_15:
        /*0048*/ 	.byte	0x04, 0x17
        /*004a*/ 	.short	(.L_17 - .L_16)
.L_16:
        /*004c*/ 	.word	0x00000000
        /*0050*/ 	.short	0x000e
        /*0052*/ 	.short	0x0068
        /*0054*/ 	.byte	0x00, 0xf5, 0x21, 0x00


	//----- nvinfo : EIATTR_KPARAM_INFO
	.align		4
.L_17:
        /*0058*/ 	.byte	0x04, 0x17
        /*005a*/ 	.short	(.L_19 - .L_18)
.L_18:
        /*005c*/ 	.word	0x00000000
        /*0060*/ 	.short	0x000d
        /*0062*/ 	.short	0x0060
        /*0064*/ 	.byte	0x00, 0xf5, 0x21, 0x00


	//----- nvinfo : EIATTR_KPARAM_INFO
	.align		4
.L_19:
        /*0068*/ 	.byte	0x04, 0x17
        /*006a*/ 	.short	(.L_21 - .L_20)
.L_20:
        /*006c*/ 	.word	0x00000000
        /*0070*/ 	.short	0x000c
        /*0072*/ 	.short	0x0058
        /*0074*/ 	.byte	0x00, 0xf5, 0x21, 0x00


	//----- nvinfo : EIATTR_KPARAM_INFO
	.align		4
.L_21:
        /*0078*/ 	.byte	0x04, 0x17
        /*007a*/ 	.short	(.L_23 - .L_22)
.L_22:
        /*007c*/ 	.word	0x00000000
        /*0080*/ 	.short	0x000b
        /*0082*/ 	.short	0x0050
        /*0084*/ 	.byte	0x00, 0xf5, 0x21, 0x00


	//----- nvinfo : EIATTR_KPARAM_INFO
	.align		4
.L_23:
        /*0088*/ 	.byte	0x04, 0x17
        /*008a*/ 	.short	(.L_25 - .L_24)
.L_24:
        /*008c*/ 	.word	0x00000000
        /*0090*/ 	.short	0x000a
        /*0092*/ 	.short	0x0048
        /*0094*/ 	.byte	0x00, 0xf5, 0x21, 0x00


	//----- nvinfo : EIATTR_KPARAM_INFO
	.align		4
.L_25:
        /*0098*/ 	.byte	0x04, 0x17
        /*009a*/ 	.short	(.L_27 - .L_26)
.L_26:
        /*009c*/ 	.word	0x00000000
        /*00a0*/ 	.short	0x0009
        /*00a2*/ 	.short	0x0040
        /*00a4*/ 	.byte	0x00, 0xf5, 0x21, 0x00


	//----- nvinfo : EIATTR_KPARAM_INFO
	.align		4
.L_27:
        /*00a8*/ 	.byte	0x04, 0x17
        /*00aa*/ 	.short	(.L_29 - .L_28)
.L_28:
        /*00ac*/ 	.word	0x00000000
        /*00b0*/ 	.short	0x0008
        /*00b2*/ 	.short	0x0038
        /*00b4*/ 	.byte	0x00, 0xf5, 0x21, 0x00


	//----- nvinfo : EIATTR_KPARAM_INFO
	.align		4
.L_29:
        /*00b8*/ 	.byte	0x04, 0x17
        /*00ba*/ 	.short	(.L_31 - .L_30)
.L_30:
        /*00bc*/ 	.word	0x00000000
        /*00c0*/ 	.short	0x0007
        /*00c2*/ 	.short	0x0030
        /*00c4*/ 	.byte	0x00, 0xf5, 0x21, 0x00


	//----- nvinfo : EIATTR_KPARAM_INFO
	.align		4
.L_31:
        /*00c8*/ 	.byte	0x04, 0x17
        /*00ca*/ 	.short	(.L_33 - .L_32)
.L_32:
        /*00cc*/ 	.word	0x00000000
        /*00d0*/ 	.short	0x0006
        /*00d2*/ 	.short	0x0028
        /*00d4*/ 	.byte	0x00, 0xf5, 0x21, 0x00


	//----- nvinfo : EIATTR_KPARAM_INFO
	.align		4
.L_33:
        /*00d8*/ 	.byte	0x04, 0x17
        /*00da*/ 	.short	(.L_35 - .L_34)
.L_34:
        /*00dc*/ 	.word	0x00000000
        /*00e0*/ 	.short	0x0005
        /*00e2*/ 	.short	0x0020
        /*00e4*/ 	.byte	0x00, 0xf5, 0x21, 0x00


	//----- nvinfo : EIATTR_KPARAM_INFO
	.align		4
.L_35:
        /*00e8*/ 	.byte	0x04, 0x17
        /*00ea*/ 	.short	(.L_37 - .L_36)
.L_36:
        /*00ec*/ 	.word	0x00000000
        /*00f0*/ 	.short	0x0004
        /*00f2*/ 	.short	0x0018
        /*00f4*/ 	.byte	0x00, 0xf5, 0x21, 0x00


	//----- nvinfo : EIATTR_KPARAM_INFO
	.align		4
.L_37:
        /*00f8*/ 	.byte	0x04, 0x17
        /*00fa*/ 	.short	(.L_39 - .L_38)
.L_38:
        /*00fc*/ 	.word	0x00000000
        /*0100*/ 	.short	0x0003
        /*0102*/ 	.short	0x0014
        /*0104*/ 	.byte	0x00, 0xf0, 0x11, 0x00


	//----- nvinfo : EIATTR_KPARAM_INFO
	.align		4
.L_39:
        /*0108*/ 	.byte	0x04, 0x17
        /*010a*/ 	.short	(.L_41 - .L_40)
.L_40:
        /*010c*/ 	.word	0x00000000
        /*0110*/ 	.short	0x0002
        /*0112*/ 	.short	0x0010
        /*0114*/ 	.byte	0x00, 0xf0, 0x11, 0x00


	//----- nvinfo : EIATTR_KPARAM_INFO
	.align		4
.L_41:
        /*0118*/ 	.byte	0x04, 0x17
        /*011a*/ 	.short	(.L_43 - .L_42)
.L_42:
        /*011c*/ 	.word	0x00000000
        /*0120*/ 	.short	0x0001
        /*0122*/ 	.short	0x0008
        /*0124*/ 	.byte	0x00, 0xf5, 0x21, 0x00


	//----- nvinfo : EIATTR_KPARAM_INFO
	.align		4
.L_43:
        /*0128*/ 	.byte	0x04, 0x17
        /*012a*/ 	.short	(.L_45 - .L_44)
.L_44:
        /*012c*/ 	.word	0x00000000
        /*0130*/ 	.short	0x0000
        /*0132*/ 	.short	0x0000
        /*0134*/ 	.byte	0x00, 0xf5, 0x21, 0x00


	//----- nvinfo : EIATTR_SPARSE_MMA_MASK
	.align		4
.L_45:
        /*0138*/ 	.byte	0x03, 0x50
        /*013a*/ 	.short	0x0000


	//----- nvinfo : EIATTR_MAXREG_COUNT
	.align		4
        /*013c*/ 	.byte	0x03, 0x1b
        /*013e*/ 	.short	0x00ff


	//----- nvinfo : EIATTR_MERCURY_ISA_VERSION
	.align		4
        /*0140*/ 	.byte	0x03, 0x5f
        /*0142*/ 	.short	0x0101


	//----- nvinfo : EIATTR_VRC_CTA_INIT_COUNT
	.align		4
        /*0144*/ 	.byte	0x02, 0x4a
	.zero		1
	.zero		1


	//----- nvinfo : EIATTR_EXIT_INSTR_OFFSETS
	.align		4
        /*0148*/ 	.byte	0x04, 0x1c
        /*014a*/ 	.short	(.L_47 - .L_46)


	//   ....[0]....
.L_46:
        /*014c*/ 	.word	0x000001b0


	//   ....[1]....
        /*0150*/ 	.word	0x00000200


	//   ....[2]....
        /*0154*/ 	.word	0x000002a0


	//   ....[3]....
        /*0158*/ 	.word	0x00000300


	//   ....[4]....
        /*015c*/ 	.word	0x000003c0


	//   ....[5]....
        /*0160*/ 	.word	0x00000410


	//   ....[6]....
        /*0164*/ 	.word	0x00000480


	//   ....[7]....
        /*0168*/ 	.word	0x000004d0


	//   ....[8]....
        /*016c*/ 	.word	0x000005f0


	//   ....[9]....
        /*0170*/ 	.word	0x00000640


	//   ....[10]....
        /*0174*/ 	.word	0x000006e0


	//   ....[11]....
        /*0178*/ 	.word	0x00000730


	//   ....[12]....
        /*017c*/ 	.word	0x000007f0


	//   ....[13]....
        /*0180*/ 	.word	0x00000840


	//   ....[14]....
        /*0184*/ 	.word	0x000008e0


	//   ....[15]....
        /*0188*/ 	.word	0x00000930


	//   ....[16]....
        /*018c*/ 	.word	0x00000ce0


	//   ....[17]....
        /*0190*/ 	.word	0x00000d70


	//----- nvinfo : EIATTR_INDIRECT_BRANCH_TARGETS
	.align		4
.L_47:
        /*0194*/ 	.byte	0x04, 0x34
        /*0196*/ 	.short	(.L_49 - .L_48)


	//   ....[0]....
.L_48:
        /*0198*/ 	.word	.L_x_3@srel
        /*019c*/ 	.short	0x0
        /*019e*/ 	.short	0x0
        /*01a0*/ 	.word	0x3
        /*01a4*/ 	.word	.L_x_4@srel
        /*01a8*/ 	.word	.L_x_5@srel
        /*01ac*/ 	.word	.L_x_0@srel


	//   ....[1]....
        /*01b0*/ 	.word	.L_x_7@srel
        /*01b4*/ 	.short	0x0
        /*01b6*/ 	.short	0x0
        /*01b8*/ 	.word	0x3
        /*01bc*/ 	.word	.L_x_8@srel
        /*01c0*/ 	.word	.L_x_9@srel
        /*01c4*/ 	.word	.L_x_0@srel


	//----- nvinfo : EIATTR_CBANK_PARAM_SIZE
	.align		4
.L_49:
        /*01c8*/ 	.byte	0x03, 0x19
        /*01ca*/ 	.short	0x0090


	//----- nvinfo : EIATTR_PARAM_CBANK
	.align		4
        /*01cc*/ 	.byte	0x04, 0x0a
        /*01ce*/ 	.short	(.L_51 - .L_50)
	.align		4
.L_50:
        /*01d0*/ 	.word	index@(.nv.constant0._Z29compute_stacey_elastic_kernelPKfPfiiPKiS3_S3_S3_S3_S3_S3_S0_S0_S0_S3_S0_S0_iS1_)
        /*01d4*/ 	.short	0x0380
        /*01d6*/ 	.short	0x0090


	//----- nvinfo : EIATTR_SW_WAR
	.align		4
.L_51:
        /*01d8*/ 	.byte	0x04, 0x36
        /*01da*/ 	.short	(.L_53 - .L_52)
.L_52:
        /*01dc*/ 	.word	0x00000008
.L_53:


//--------------------- .nv.callgraph             --------------------------
	.section	.nv.callgraph,"",@"SHT_CUDA_CALLGRAPH"
	.align	4
	.sectionentsize	8
	.align		4
        /*0000*/ 	.word	0x00000000
	.align		4
        /*0004*/ 	.word	0xffffffff
	.align		4
        /*0008*/ 	.word	0x00000000
	.align		4
        /*000c*/ 	.word	0xfffffffe
	.align		4
        /*0010*/ 	.word	0x00000000
	.align		4
        /*0014*/ 	.word	0xfffffffd
	.align		4
        /*0018*/ 	.word	0x00000000
	.align		4
        /*001c*/ 	.word	0xfffffffc


//--------------------- .nv.constant2._Z29compute_stacey_elastic_kernelPKfPfiiPKiS3_S3_S3_S3_S3_S3_S0_S0_S0_S3_S0_S0_iS1_ --------------------------
	.section	.nv.constant2._Z29compute_stacey_elastic_kernelPKfPfiiPKiS3_S3_S3_S3_S3_S3_S0_S0_S0_S3_S0_S0_iS1_,"a",@progbits
	.sectionflags	@""
	.align	4
.nv.constant2._Z29compute_stacey_elastic_kernelPKfPfiiPKiS3_S3_S3_S3_S3_S3_S0_S0_S0_S3_S0_S0_iS1_:
        /*0000*/ 	.byte	0x70, 0x03, 0x00, 0x00, 0x60, 0x01, 0x00, 0x00, 0x90, 0x09, 0x00, 0x00, 0xa0, 0x07, 0x00, 0x00
        /*0010*/ 	.byte	0xa0, 0x05, 0x00, 0x00, 0x90, 0x09, 0x00, 0x00


//--------------------- .text._Z29compute_stacey_elastic_kernelPKfPfiiPKiS3_S3_S3_S3_S3_S3_S0_S0_S0_S3_S0_S0_iS1_ --------------------------
	.section	.text._Z29compute_stacey_elastic_kernelPKfPfiiPKiS3_S3_S3_S3_S3_S3_S0_S0_S0_S3_S0_S0_iS1_,"ax",@progbits
	.align	128
        .global         _Z29compute_stacey_elastic_kernelPKfPfiiPKiS3_S3_S3_S3_S3_S3_S0_S0_S0_S3_S0_S0_iS1_
        .type           _Z29compute_stacey_elastic_kernelPKfPfiiPKiS3_S3_S3_S3_S3_S3_S0_S0_S0_S3_S0_S0_iS1_,@function
        .size           _Z29compute_stacey_elastic_kernelPKfPfiiPKiS3_S3_S3_S3_S3_S3_S0_S0_S0_S3_S0_S0_iS1_,(.L_x_11 - _Z29compute_stacey_elastic_kernelPKfPfiiPKiS3_S3_S3_S3_S3_S3_S0_S0_S0_S3_S0_S0_iS1_)
        .other          _Z29compute_stacey_elastic_kernelPKfPfiiPKiS3_S3_S3_S3_S3_S3_S0_S0_S0_S3_S0_S0_iS1_,@"STO_CUDA_ENTRY STV_DEFAULT"
_Z29compute_stacey_elastic_kernelPKfPfiiPKiS3_S3_S3_S3_S3_S3_S0_S0_S0_S3_S0_S0_iS1_:
.text._Z29compute_stacey_elastic_kernelPKfPfiiPKiS3_S3_S3_S3_S3_S3_S0_S0_S0_S3_S0_S0_iS1_:
[----:B------:R-:W-:Y:S01]  /*0000*/  LDC R1, c[0x0][0x37c] ;  /* 0x0000df00ff017b82 */ /* 0x000fe20000000800 */
[----:B------:R-:W0:Y:S07]  /*0010*/  S2R R3, SR_CTAID.Y ;  /* 0x0000000000037919 */ /* 0x000e2e0000002600 */
[----:B------:R-:W0:Y:S01]  /*0020*/  S2UR UR4, SR_CTAID.X ;  /* 0x00000000000479c3 */ /* 0x000e220000002500 */
[----:B------:R-:W1:Y:S01]  /*0030*/  LDCU UR6, c[0x0][0x394] ;  /* 0x00007280ff0677ac */ /* 0x000e620008000800 */
[----:B------:R-:W2:Y:S06]  /*0040*/  S2R R2, SR_TID.X ;  /* 0x0000000000027919 */ /* 0x000eac0000002100 */
[----:B------:R-:W0:Y:S02]  /*0050*/  LDC R0, c[0x0][0x370] ;  /* 0x0000dc00ff007b82 */ /* 0x000e240000000800 */
[----:B0-----:R-:W-:Y:S01]  /*0060*/  IMAD R3, R3, R0, UR4 ;  /* 0x0000000403037e24 */ /* 0x001fe2000f8e0200 */
[----:B------:R-:W0:Y:S04]  /*0070*/  LDCU.64 UR4, c[0x0][0x358] ;  /* 0x00006b00ff0477ac */ /* 0x000e280008000a00 */
[----:B-1----:R-:W-:-:S13]  /*0080*/  ISETP.GE.AND P0, PT, R3, UR6, PT ;  /* 0x0000000603007c0c */ /* 0x002fda000bf06270 */
[----:B--2---:R-:W-:Y:S05]  /*0090*/  @P0 BRA `(.L_x_0) ;  /* 0x00000008003c0947 */ /* 0x004fea0003800000 */
[----:B------:R-:W1:Y:S08]  /*00a0*/  LDC.64 R6, c[0x0][0x398] ;  /* 0x0000e600ff067b82 */ /* 0x000e700000000a00 */
[----:B------:R-:W2:Y:S01]  /*00b0*/  LDC R0, c[0x0][0x390] ;  /* 0x0000e400ff007b82 */ /* 0x000ea20000000800 */
[----:B-1----:R-:W-:-:S05]  /*00c0*/  IMAD.WIDE R6, R3, 0x4, R6 ;  /* 0x0000000403067825 */ /* 0x002fca00078e0206 */
[----:B0-----:R-:W3:Y:S01]  /*00d0*/  LDG.E R4, desc[UR4][R6.64] ;  /* 0x0000000406047981 */ /* 0x001ee2000c1e1900 */
[----:B--2---:R-:W-:Y:S02]  /*00e0*/  ISETP.GT.AND P0, PT, R0, 0x1, PT ;  /* 0x000000010000780c */ /* 0x004fe40003f04270 */
[----:B---3--:R-:W-:-:S11]  /*00f0*/  IADD3 R4, PT, PT, R4, -0x1, RZ ;  /* 0xffffffff04047810 */ /* 0x008fd60007ffe0ff */
[----:B------:R-:W-:Y:S05]  /*0100*/  @P0 BRA `(.L_x_1) ;  /* 0x00000004000c0947 */ /* 0x000fea0003800000 */
[----:B------:R-:W-:-:S04]  /*0110*/  VIMNMX.U32 R0, PT, PT, R0, 0x2, PT ;  /* 0x0000000200007848 */ /* 0x000fc80003fe0000 */
[----:B------:R-:W-:-:S04]  /*0120*/  SHF.L.U32 R0, R0, 0x2, RZ ;  /* 0x0000000200007819 */ /* 0x000fc800000006ff */
[----:B------:R-:W0:Y:S02]  /*0130*/  LDC R6, c[0x2][R0] ;  /* 0x0080000000067b82 */ /* 0x000e240000000800 */
[----:B0-----:R-:W-:-:S04]  /*0140*/  SHF.R.S32.HI R7, RZ, 0x1f, R6 ;  /* 0x0000001fff077819 */ /* 0x001fc80000011406 */
.L_x_3:
[----:B------:R-:W-:Y:S05]  /*0150*/  BRX R6 -0x160                                              (*"BRANCH_TARGETS .L_x_4,.L_x_5,.L_x_0"*) ;  /* 0xfffffffc06a87949 */ /* 0x000fea000383ffff */
.L_x_5:
[----:B------:R-:W0:Y:S01]  /*0160*/  LDC.64 R6, c[0x0][0x3a0] ;  /* 0x0000e800ff067b82 */ /* 0x000e220000000a00 */
[----:B------:R-:W-:-:S05]  /*0170*/  SHF.L.U32 R5, R3, 0x1, RZ ;  /* 0x0000000103057819 */ /* 0x000fca00000006ff */
[----:B0-----:R-:W-:-:S05]  /*0180*/  IMAD.WIDE R6, R5, 0x4, R6 ;  /* 0x0000000405067825 */ /* 0x001fca00078e0206 */
[----:B------:R-:W2:Y:S02]  /*0190*/  LDG.E R0, desc[UR4][R6.64+0x4] ;  /* 0x0000040406007981 */ /* 0x000ea4000c1e1900 */
[----:B--2---:R-:W-:-:S13]  /*01a0*/  ISETP.NE.AND P0, PT, R0, RZ, PT ;  /* 0x000000ff0000720c */ /* 0x004fda0003f05270 */
[----:B------:R-:W-:Y:S05]  /*01b0*/  @!P0 EXIT ;  /* 0x000000000000894d */ /* 0x000fea0003800000 */
[----:B------:R-:W0:Y:S02]  /*01c0*/  LDC.64 R6, c[0x0][0x3b0] ;  /* 0x0000ec00ff067b82 */ /* 0x000e240000000a00 */
[----:B0-----:R-:W-:-:S06]  /*01d0*/  IMAD.WIDE R6, R5, 0x4, R6 ;  /* 0x0000000405067825 */ /* 0x001fcc00078e0206 */
[----:B------:R-:W2:Y:S02]  /*01e0*/  LDG.E R6, desc[UR4][R6.64+0x4] ;  /* 0x0000040406067981 */ /* 0x000ea4000c1e1900 */
[----:B--2---:R-:W-:-:S13]  /*01f0*/  ISETP.NE.AND P0, PT, R6, RZ, PT ;  /* 0x000000ff0600720c */ /* 0x004fda0003f05270 */
[----:B------:R-:W-:Y:S05]  /*0200*/  @!P0 EXIT ;  /* 0x000000000000894d */ /* 0x000fea0003800000 */
[----:B------:R-:W-:Y:S02]  /*0210*/  LOP3.LUT R7, R2, 0xffff, RZ, 0xc0, !PT ;  /* 0x0000ffff02077812 */ /* 0x000fe400078ec0ff */
[----:B------:R-:W-:Y:S02]  /*0220*/  IADD3 R8, PT, PT, R0, -0x1, RZ ;  /* 0xffffffff00087810 */ /* 0x000fe40007ffe0ff */
[----:B------:R-:W-:Y:S01]  /*0230*/  ISETP.GT.U32.AND P0, PT, R2, 0x18, PT ;  /* 0x000000180200780c */ /* 0x000fe20003f04070 */
[----:B------:R-:W-:-:S05]  /*0240*/  IMAD R7, R7, 0xcccd, RZ ;  /* 0x0000cccd07077824 */ /* 0x000fca00078e02ff */
[----:B------:R-:W-:Y:S02]  /*0250*/  SHF.R.U32.HI R9, RZ, 0x12, R7 ;  /* 0x00000012ff097819 */ /* 0x000fe40000011607 */
[----:B------:R-:W-:Y:S02]  /*0260*/  IADD3 R7, PT, PT, R6, -0x1, RZ ;  /* 0xffffffff06077810 */ /* 0x000fe40007ffe0ff */
[----:B------:R-:W-:Y:S01]  /*0270*/  ISETP.GT.OR P0, PT, R8, R9, P0 ;  /* 0x000000090800720c */ /* 0x000fe20000704670 */
[----:B------:R-:W-:-:S05]  /*0280*/  IMAD R0, R9, -0x5, R2 ;  /* 0xfffffffb09007824 */ /* 0x000fca00078e0202 */
[----:B------:R-:W-:-:S13]  /*0290*/  ISETP.LT.OR P0, PT, R0, R7, P0 ;  /* 0x000000070000720c */ /* 0x000fda0000701670 */
[----:B------:R-:W-:Y:S05]  /*02a0*/  @P0 EXIT ;  /* 0x000000000000094d */ /* 0x000fea0003800000 */
[----:B------:R-:W0:Y:S02]  /*02b0*/  LDC.64 R6, c[0x0][0x3b8] ;  /* 0x0000ee00ff067b82 */ /* 0x000e240000000a00 */
[----:B0-----:R-:W-:-:S06]  /*02c0*/  IMAD.WIDE R6, R5, 0x4, R6 ;  /* 0x0000000405067825 */ /* 0x001fcc00078e0206 */
[----:B------:R-:W2:Y:S01]  /*02d0*/  LDG.E R7, desc[UR4][R6.64+0x4] ;  /* 0x0000040406077981 */ /* 0x000ea2000c1e1900 */
[----:B------:R-:W-:-:S04]  /*02e0*/  MOV R8, R0 ;  /* 0x0000000000087202 */ /* 0x000fc80000000f00 */
[----:B--2---:R-:W-:-:S13]  /*02f0*/  ISETP.GE.AND P0, PT, R8, R7, PT ;  /* 0x000000070800720c */ /* 0x004fda0003f06270 */
[----:B------:R-:W-:Y:S05]  /*0300*/  @P0 EXIT ;  /* 0x000000000000094d */ /* 0x000fea0003800000 */
[----:B------:R-:W0:Y:S01]  /*0310*/  LDC.64 R6, c[0x0][0x3e0] ;  /* 0x0000f800ff067b82 */ /* 0x000e220000000a00 */
[----:B------:R-:W-:-:S04]  /*0320*/  IMAD R5, R9, 0x5, R8 ;  /* 0x0000000509057824 */ /* 0x000fc800078e0208 */
[----:B0-----:R-:W-:-:S05]  /*0330*/  IMAD.WIDE R6, R5, 0x4, R6 ;  /* 0x0000000405067825 */ /* 0x001fca00078e0206 */
[----:B------:R1:W5:Y:S01]  /*0340*/  LDG.E R0, desc[UR4][R6.64] ;  /* 0x0000000406007981 */ /* 0x000362000c1e1900 */
[----:B------:R-:W-:Y:S01]  /*0350*/  HFMA2 R10, -RZ, RZ, 0, 2.384185791015625e-07 ;  /* 0x00000004ff0a7431 */ /* 0x000fe200000001ff */
[----:B------:R-:W-:Y:S06]  /*0360*/  BRA `(.L_x_0) ;  /* 0x0000000400887947 */ /* 0x000fec0003800000 */
.L_x_4:
        /* <DEDUP_REMOVED lines=15> */
[----:B------:R-:W-:-:S04]  /*0460*/  SHF.R.U32.HI R9, RZ, 0x12, R5 ;  /* 0x00000012ff097819 */ /* 0x000fc80000011605 */
[----:B------:R-:W-:-:S13]  /*0470*/  ISETP.GT.OR P0, PT, R0, R9, P0 ;  /* 0x000000090000720c */ /* 0x000fda0000704670 */
[----:B------:R-:W-:Y:S05]  /*0480*/  @P0 EXIT ;  /* 0x000000000000094d */ /* 0x000fea0003800000 */
[----:B------:R-:W-:Y:S01]  /*0490*/  IMAD R8, R9, -0x5, R2 ;  /* 0xfffffffb09087824 */ /* 0x000fe200078e0202 */
[----:B------:R-:W-:-:S04]  /*04a0*/  IADD3 R5, PT, PT, R6, -0x1, RZ ;  /* 0xffffffff06057810 */ /* 0x000fc80007ffe0ff */
[----:B------:R-:W-:-:S04]  /*04b0*/  ISETP.GE.AND P0, PT, R8, R5, PT ;  /* 0x000000050800720c */ /* 0x000fc80003f06270 */
[----:B------:R-:W-:-:S13]  /*04c0*/  ISETP.GT.OR P0, PT, R8, 0x4, !P0 ;  /* 0x000000040800780c */ /* 0x000fda0004704670 */
[----:B------:R-:W-:Y:S05]  /*04d0*/  @P0 EXIT ;  /* 0x000000000000094d */ /* 0x000fea0003800000 */
[----:B------:R-:W0:Y:S01]  /*04e0*/  LDC.64 R6, c[0x0][0x3e0] ;  /* 0x0000f800ff067b82 */ /* 0x000e220000000a00 */
[----:B------:R-:W-:-:S04]  /*04f0*/  IMAD R5, R9, 0x5, R8 ;  /* 0x0000000509057824 */ /* 0x000fc800078e0208 */
[----:B0-----:R-:W-:-:S05]  /*0500*/  IMAD.WIDE R6, R5, 0x4, R6 ;  /* 0x0000000405067825 */ /* 0x001fca00078e0206 */
[----:B------:R2:W5:Y:S01]  /*0510*/  LDG.E R0, desc[UR4][R6.64] ;  /* 0x0000000406007981 */ /* 0x000562000c1e1900 */
[----:B------:R-:W-:Y:S01]  /*0520*/  MOV R10, RZ ;  /* 0x000000ff000a7202 */ /* 0x000fe20000000f00 */
[----:B------:R-:W-:Y:S06]  /*0530*/  BRA `(.L_x_0) ;  /* 0x0000000400147947 */ /* 0x000fec0003800000 */
.L_x_1:
[----:B------:R-:W-:-:S04]  /*0540*/  MOV R5, 0xfffffffe ;  /* 0xfffffffe00057802 */ /* 0x000fc80000000f00 */
[----:B------:R-:W-:-:S04]  /*0550*/  VIADDMNMX.U32 R0, R0, R5, 0x2, PT ;  /* 0x0000000200007446 */ /* 0x000fc80003800005 */
[----:B------:R-:W-:-:S04]  /*0560*/  SHF.L.U32 R0, R0, 0x2, RZ ;  /* 0x0000000200007819 */ /* 0x000fc800000006ff */
[----:B------:R-:W0:Y:S02]  /*0570*/  LDC R6, c[0x2][R0+0xc] ;  /* 0x0080030000067b82 */ /* 0x000e240000000800 */
[----:B0-----:R-:W-:-:S04]  /*0580*/  SHF.R.S32.HI R7, RZ, 0x1f, R6 ;  /* 0x0000001fff077819 */ /* 0x001fc80000011406 */
.L_x_7:
[----:B------:R-:W-:Y:S05]  /*0590*/  BRX R6 -0x5a0                                              (*"BRANCH_TARGETS .L_x_8,.L_x_9,.L_x_0"*) ;  /* 0xfffffff806987949 */ /* 0x000fea000383ffff */
.L_x_9:
        /* <DEDUP_REMOVED lines=14> */
[----:B------:R-:W-:Y:S01]  /*0680*/  IMAD R7, R7, 0xcccd, RZ ;  /* 0x0000cccd07077824 */ /* 0x000fe200078e02ff */
[----:B------:R-:W-:-:S04]  /*0690*/  IADD3 R6, PT, PT, R6, -0x1, RZ ;  /* 0xffffffff06067810 */ /* 0x000fc80007ffe0ff */
[----:B------:R-:W-:-:S04]  /*06a0*/  SHF.R.U32.HI R9, RZ, 0x12, R7 ;  /* 0x00000012ff097819 */ /* 0x000fc80000011607 */
[----:B------:R-:W-:Y:S01]  /*06b0*/  ISETP.GT.OR P0, PT, R0, R9, P0 ;  /* 0x000000090000720c */ /* 0x000fe20000704670 */
[----:B------:R-:W-:-:S05]  /*06c0*/  IMAD R10, R9, -0x5, R2 ;  /* 0xfffffffb090a7824 */ /* 0x000fca00078e0202 */
[----:B------:R-:W-:-:S13]  /*06d0*/  ISETP.LT.OR P0, PT, R10, R6, P0 ;  /* 0x000000060a00720c */ /* 0x000fda0000701670 */
[----:B------:R-:W-:Y:S05]  /*06e0*/  @P0 EXIT ;  /* 0x000000000000094d */ /* 0x000fea0003800000 */
[----:B------:R-:W0:Y:S02]  /*06f0*/  LDC.64 R6, c[0x0][0x3c8] ;  /* 0x0000f200ff067b82 */ /* 0x000e240000000a00 */
[----:B0-----:R-:W-:-:S06]  /*0700*/  IMAD.WIDE R6, R5, 0x4, R6 ;  /* 0x0000000405067825 */ /* 0x001fcc00078e0206 */
[----:B------:R-:W2:Y:S02]  /*0710*/  LDG.E R7, desc[UR4][R6.64+0x4] ;  /* 0x0000040406077981 */ /* 0x000ea4000c1e1900 */
        /* <DEDUP_REMOVED lines=8> */
.L_x_8:
        /* <DEDUP_REMOVED lines=30> */
[----:B------:R-:W-:-:S07]  /*0980*/  MOV R8, RZ ;  /* 0x000000ff00087202 */ /* 0x000fce0000000f00 */
.L_x_0:
[----:B------:R-:W0:Y:S01]  /*0990*/  LDC.64 R18, c[0x0][0x3e8] ;  /* 0x0000fa00ff127b82 */ /* 0x000e220000000a00 */
[----:B------:R-:W-:-:S07]  /*09a0*/  IMAD R9, R4, 0x5, R9 ;  /* 0x0000000504097824 */ /* 0x000fce00078e0209 */
[----:B------:R-:W1:Y:S01]  /*09b0*/  LDC.64 R16, c[0x0][0x380] ;  /* 0x0000e000ff107b82 */ /* 0x000e620000000a00 */
[----:B------:R-:W-:Y:S01]  /*09c0*/  IMAD R9, R9, 0x5, R8 ;  /* 0x0000000509097824 */ /* 0x000fe200078e0208 */
[----:B------:R-:W-:Y:S01]  /*09d0*/  MOV R12, 0x3 ;  /* 0x00000003000c7802 */ /* 0x000fe20000000f00 */
[----:B------:R-:W-:Y:S01]  /*09e0*/  IMAD R15, R3, 0x19, R2 ;  /* 0x00000019030f7824 */ /* 0x000fe200078e0202 */
[----:B------:R-:W1:Y:S01]  /*09f0*/  LDCU UR6, c[0x0][0x400] ;  /* 0x00008000ff0677ac */ /* 0x000e620008000800 */
[----:B------:R-:W-:-:S03]  /*0a00*/  IMAD R13, R9, 0x5, R10 ;  /* 0x00000005090d7824 */ /* 0x000fc600078e020a */
[----:B------:R-:W1:Y:S01]  /*0a10*/  LDC.64 R8, c[0x0][0x3d0] ;  /* 0x0000f400ff087b82 */ /* 0x000e620000000a00 */
[----:B0-----:R-:W-:-:S07]  /*0a20*/  IMAD.WIDE R18, R13, 0x4, R18 ;  /* 0x000000040d127825 */ /* 0x001fce00078e0212 */
[----:B-1234-:R-:W0:Y:S01]  /*0a30*/  LDC.64 R6, c[0x0][0x3f0] ;  /* 0x0000fc00ff067b82 */ /* 0x01ee220000000a00 */
[----:B------:R-:W2:Y:S01]  /*0a40*/  LDG.E R11, desc[UR4][R18.64] ;  /* 0x00000004120b7981 */ /* 0x000ea2000c1e1900 */
[----:B------:R-:W-:-:S06]  /*0a50*/  IMAD R10, R15, 0x3, RZ ;  /* 0x000000030f0a7824 */ /* 0x000fcc00078e02ff */
[----:B------:R-:W1:Y:S01]  /*0a60*/  LDC.64 R4, c[0x0][0x3f8] ;  /* 0x0000fe00ff047b82 */ /* 0x000e620000000a00 */
[----:B------:R-:W-:-:S07]  /*0a70*/  IMAD.WIDE R8, R10, 0x4, R8 ;  /* 0x000000040a087825 */ /* 0x000fce00078e0208 */
[----:B------:R-:W3:Y:S01]  /*0a80*/  LDC.64 R2, c[0x0][0x3d8] ;  /* 0x0000f600ff027b82 */ /* 0x000ee20000000a00 */
[----:B------:R-:W4:Y:S04]  /*0a90*/  LDG.E R14, desc[UR4][R8.64] ;  /* 0x00000004080e7981 */ /* 0x000f28000c1e1900 */
[----:B------:R-:W4:Y:S01]  /*0aa0*/  LDG.E R21, desc[UR4][R8.64+0x8] ;  /* 0x0000080408157981 */ /* 0x000f22000c1e1900 */
[----:B0-----:R-:W-:-:S06]  /*0ab0*/  IMAD.WIDE R6, R13, 0x4, R6 ;  /* 0x000000040d067825 */ /* 0x001fcc00078e0206 */
[----:B------:R-:W4:Y:S01]  /*0ac0*/  LDG.E R6, desc[UR4][R6.64] ;  /* 0x0000000406067981 */ /* 0x000f22000c1e1900 */
[----:B-1----:R-:W-:-:S06]  /*0ad0*/  IMAD.WIDE R4, R13, 0x4, R4 ;  /* 0x000000040d047825 */ /* 0x002fcc00078e0204 */
[----:B------:R-:W4:Y:S01]  /*0ae0*/  LDG.E R4, desc[UR4][R4.64] ;  /* 0x0000000404047981 */ /* 0x000f22000c1e1900 */
[----:B---3--:R-:W-:Y:S02]  /*0af0*/  IMAD.WIDE R24, R15, 0x4, R2 ;  /* 0x000000040f187825 */ /* 0x008fe400078e0202 */
[----:B------:R-:W0:Y:S04]  /*0b00*/  LDC.64 R2, c[0x0][0x388] ;  /* 0x0000e200ff027b82 */ /* 0x000e280000000a00 */
[----:B------:R-:W3:Y:S01]  /*0b10*/  LDG.E R25, desc[UR4][R24.64] ;  /* 0x0000000418197981 */ /* 0x000ee2000c1e1900 */
[----:B--2---:R-:W-:-:S04]  /*0b20*/  IMAD R11, R11, R12, -0x3 ;  /* 0xfffffffd0b0b7424 */ /* 0x004fc800078e020c */
[C---:B------:R-:W-:Y:S02]  /*0b30*/  IMAD.WIDE R22, R11.reuse, 0x4, R16 ;  /* 0x000000040b167825 */ /* 0x040fe400078e0210 */
[----:B------:R-:W2:Y:S04]  /*0b40*/  LDG.E R17, desc[UR4][R8.64+0x4] ;  /* 0x0000040408117981 */ /* 0x000ea8000c1e1900 */
[----:B------:R-:W2:Y:S04]  /*0b50*/  LDG.E R12, desc[UR4][R22.64+0x4] ;  /* 0x00000404160c7981 */ /* 0x000ea8000c1e1900 */
[----:B------:R-:W4:Y:S04]  /*0b60*/  LDG.E R19, desc[UR4][R22.64] ;  /* 0x0000000416137981 */ /* 0x000f28000c1e1900 */
[----:B------:R-:W4:Y:S01]  /*0b70*/  LDG.E R16, desc[UR4][R22.64+0x8] ;  /* 0x0000080416107981 */ /* 0x000f22000c1e1900 */
[----:B------:R-:W-:Y:S01]  /*0b80*/  ISETP.NE.AND P0, PT, RZ, UR6, PT ;  /* 0x00000006ff007c0c */ /* 0x000fe2000bf05270 */
[----:B0-----:R-:W-:-:S04]  /*0b90*/  IMAD.WIDE R2, R11, 0x4, R2 ;  /* 0x000000040b027825 */ /* 0x001fc800078e0202 */
[----:B---3-5:R-:W-:Y:S01]  /*0ba0*/  FMUL R25, R25, R0 ;  /* 0x0000000019197220 */ /* 0x028fe20000400000 */
[----:B--2---:R-:W-:-:S04]  /*0bb0*/  FMUL R18, R12, R17 ;  /* 0x000000110c127220 */ /* 0x004fc80000400000 */
[----:B----4-:R-:W-:-:S04]  /*0bc0*/  FFMA R13, R19, R14, R18 ;  /* 0x0000000e130d7223 */ /* 0x010fc80000000012 */
[----:B------:R-:W-:-:S04]  /*0bd0*/  FFMA R13, R16, R21, R13 ;  /* 0x00000015100d7223 */ /* 0x000fc8000000000d */
[-C--:B------:R-:W-:Y:S01]  /*0be0*/  FFMA R19, -R14, R13.reuse, R19 ;  /* 0x0000000d0e137223 */ /* 0x080fe20000000113 */
[-C--:B------:R-:W-:Y:S01]  /*0bf0*/  FFMA R9, -R17, R13.reuse, R12 ;  /* 0x0000000d11097223 */ /* 0x080fe2000000010c */
[----:B------:R-:W-:Y:S01]  /*0c00*/  FFMA R15, -R21, R13, R16 ;  /* 0x0000000d150f7223 */ /* 0x000fe20000000110 */
[----:B------:R-:W-:Y:S01]  /*0c10*/  FMUL R8, R13, R6 ;  /* 0x000000060d087220 */ /* 0x000fe20000400000 */
[C---:B------:R-:W-:Y:S01]  /*0c20*/  FMUL R19, R4.reuse, R19 ;  /* 0x0000001304137220 */ /* 0x040fe20000400000 */
[C---:B------:R-:W-:Y:S01]  /*0c30*/  FMUL R6, R4.reuse, R9 ;  /* 0x0000000904067220 */ /* 0x040fe20000400000 */
[----:B------:R-:W-:Y:S02]  /*0c40*/  FMUL R4, R4, R15 ;  /* 0x0000000f04047220 */ /* 0x000fe40000400000 */
[-C--:B------:R-:W-:Y:S01]  /*0c50*/  FFMA R19, R14, R8.reuse, R19 ;  /* 0x000000080e137223 */ /* 0x080fe20000000013 */
[-C--:B------:R-:W-:Y:S01]  /*0c60*/  FFMA R6, R17, R8.reuse, R6 ;  /* 0x0000000811067223 */ /* 0x080fe20000000006 */
[----:B------:R-:W-:-:S02]  /*0c70*/  FFMA R4, R21, R8, R4 ;  /* 0x0000000815047223 */ /* 0x000fc40000000004 */
[-C--:B------:R-:W-:Y:S01]  /*0c80*/  FMUL R5, R19, -R25.reuse ;  /* 0x8000001913057220 */ /* 0x080fe20000400000 */
[-C--:B------:R-:W-:Y:S01]  /*0c90*/  FMUL R7, R6, -R25.reuse ;  /* 0x8000001906077220 */ /* 0x080fe20000400000 */
[----:B------:R-:W-:-:S03]  /*0ca0*/  FMUL R9, R4, -R25 ;  /* 0x8000001904097220 */ /* 0x000fc60000400000 */
[----:B------:R0:W-:Y:S04]  /*0cb0*/  REDG.E.ADD.F32.FTZ.RN.STRONG.GPU desc[UR4][R2.64], R5 ;  /* 0x00000005020079a6 */ /* 0x0001e8000c12f304 */
[----:B------:R0:W-:Y:S04]  /*0cc0*/  REDG.E.ADD.F32.FTZ.RN.STRONG.GPU desc[UR4][R2.64+0x4], R7 ;  /* 0x00000407020079a6 */ /* 0x0001e8000c12f304 */
[----:B------:R0:W-:Y:S01]  /*0cd0*/  REDG.E.ADD.F32.FTZ.RN.STRONG.GPU desc[UR4][R2.64+0x8], R9 ;  /* 0x00000809020079a6 */ /* 0x0001e2000c12f304 */
[----:B------:R-:W-:Y:S05]  /*0ce0*/  @!P0 EXIT ;  /* 0x000000000000894d */ /* 0x000fea0003800000 */
[----:B0-----:R-:W0:Y:S01]  /*0cf0*/  LDC.64 R2, c[0x0][0x408] ;  /* 0x00010200ff027b82 */ /* 0x001e220000000a00 */
[-C--:B------:R-:W-:Y:S01]  /*0d00*/  FMUL R5, R19, R25.reuse ;  /* 0x0000001913057220 */ /* 0x080fe20000400000 */
[----:B------:R-:W-:Y:S01]  /*0d10*/  FMUL R7, R4, R25 ;  /* 0x0000001904077220 */ /* 0x000fe20000400000 */
[----:B0-----:R-:W-:-:S04]  /*0d20*/  IMAD.WIDE R10, R10, 0x4, R2 ;  /* 0x000000040a0a7825 */ /* 0x001fc800078e0202 */
[----:B------:R-:W-:Y:S01]  /*0d30*/  FMUL R3, R6, R25 ;  /* 0x0000001906037220 */ /* 0x000fe20000400000 */
[----:B------:R-:W-:Y:S04]  /*0d40*/  STG.E desc[UR4][R10.64], R5 ;  /* 0x000000050a007986 */ /* 0x000fe8000c101904 */
[----:B------:R-:W-:Y:S04]  /*0d50*/  STG.E desc[UR4][R10.64+0x4], R3 ;  /* 0x000004030a007986 */ /* 0x000fe8000c101904 */
[----:B------:R-:W-:Y:S01]  /*0d60*/  STG.E desc[UR4][R10.64+0x8], R7 ;  /* 0x000008070a007986 */ /* 0x000fe2000c101904 */
[----:B------:R-:W-:Y:S05]  /*0d70*/  EXIT ;  /* 0x000000000000794d */ /* 0x000fea0003800000 */
.L_x_2:
[----:B------:R-:W-:-:S00]  /*0d80*/  BRA `(.L_x_2) ;  /* 0xfffffffc00fc7947 */ /* 0x000fc0000383ffff */
[----:B------:R-:W-:-:S00]  /*0d90*/  NOP ;  /* 0x0000000000007918 */ /* 0x000fc00000000000 */
        /* <DEDUP_REMOVED lines=14> */
.L_x_11:


//--------------------- .nv.shared.reserved.0     --------------------------
	.section	.nv.shared.reserved.0,"aw",@nobits
	.weak		__nv_reservedSMEM_offset_0_alias
	.size		__nv_reservedSMEM_offset_0_alias, 0, 64
	.other		__nv_reservedSMEM_offset_0_alias,@"STO_CUDA_RESERVED_SHARED STV_DEFAULT"
__nv_reservedSMEM_offset_0_alias:
	.zero		0
	.zero		64


//--------------------- .nv.constant0._Z29compute_stacey_elastic_kernelPKfPfiiPKiS3_S3_S3_S3_S3_S3_S0_S0_S0_S3_S0_S0_iS1_ --------------------------
	.section	.nv.constant0._Z29compute_stacey_elastic_kernelPKfPfiiPKiS3_S3_S3_S3_S3_S3_S0_S0_S0_S3_S0_S0_iS1_,"a",@progbits
	.sectionflags	@""
	.align	4
.nv.constant0._Z29compute_stacey_elastic_kernelPKfPfiiPKiS3_S3_S3_S3_S3_S3_S0_S0_S0_S3_S0_S0_iS1_:
	.zero		1040


//--------------------- SYMBOLS --------------------------

	.type		.nv.reservedSmem.offset0,@object
	.size		.nv.reservedSmem.offset0,0x4
